//
// Generated by NVIDIA NVVM Compiler
//
// Compiler Build ID: CL-36424714
// Cuda compilation tools, release 13.0, V13.0.88
// Based on NVVM 20.0.0
//

.version 9.0
.target sm_100
.address_size 64

	// .globl	_Z11scaleKernelPKfPffi

.visible .entry _Z11scaleKernelPKfPffi(
	.param .u64 .ptr .align 1 _Z11scaleKernelPKfPffi_param_0,
	.param .u64 .ptr .align 1 _Z11scaleKernelPKfPffi_param_1,
	.param .f32 _Z11scaleKernelPKfPffi_param_2,
	.param .u32 _Z11scaleKernelPKfPffi_param_3
)
{
	.reg .pred 	%p<2>;
	.reg .b32 	%r<6>;
	.reg .b32 	%f<4>;
	.reg .b64 	%rd<8>;

	ld.param.u64 	%rd1, [_Z11scaleKernelPKfPffi_param_0];
	ld.param.u64 	%rd2, [_Z11scaleKernelPKfPffi_param_1];
	ld.param.f32 	%f1, [_Z11scaleKernelPKfPffi_param_2];
	ld.param.u32 	%r2, [_Z11scaleKernelPKfPffi_param_3];
	mov.u32 	%r3, %ctaid.x;
	mov.u32 	%r4, %ntid.x;
	mov.u32 	%r5, %tid.x;
	mad.lo.s32 	%r1, %r3, %r4, %r5;
	setp.ge.s32 	%p1, %r1, %r2;
	@%p1 bra 	$L__BB0_2;
	cvta.to.global.u64 	%rd3, %rd1;
	cvta.to.global.u64 	%rd4, %rd2;
	mul.wide.s32 	%rd5, %r1, 4;
	add.s64 	%rd6, %rd3, %rd5;
	ld.global.f32 	%f2, [%rd6];
	mul.f32 	%f3, %f1, %f2;
	add.s64 	%rd7, %rd4, %rd5;
	st.global.f32 	[%rd7], %f3;
$L__BB0_2:
	ret;

}


// ===== COMPILED SASS (sm_100) =====

	.target	sm_100

	.elftype	@"ET_EXEC"


//--------------------- .note.nv.tkinfo           --------------------------
	.section	.note.nv.tkinfo,"",@"SHT_NOTE"
	.sectionflags	@"SHF_NOTE_NV_TKINFO"
	.tkinfo
        /*0018*/ 	.word	0x00000002
        /*0030*/ 	.string	""
        /*0030*/ 	.string	"ptxas"
        /*0030*/ 	.string	"Cuda compilation tools, release 13.0, V13.0.88"
        /*0030*/ 	.string	"Build cuda_13.0.r13.0/compiler.36424714_0"
        /*0030*/ 	.string	"-arch sm_100 -m 64 "



//--------------------- .note.nv.cuinfo           --------------------------
	.section	.note.nv.cuinfo,"",@"SHT_NOTE"
	.sectionflags	@"SHF_NOTE_NV_CUINFO"
        /*0018*/ 	.short	0x0002
        /*001a*/ 	.short	0x0064
        /*001c*/ 	.short	0x0082
	.zero		2


//--------------------- .nv.info                  --------------------------
	.section	.nv.info,"",@"SHT_CUDA_INFO"
	.align	4


	//----- nvinfo : EIATTR_REGCOUNT
	.align		4
        /*0000*/ 	.byte	0x04, 0x2f
        /*0002*/ 	.short	(.L_1 - .L_0)
	.align		4
.L_0:
        /*0004*/ 	.word	index@(_Z11scaleKernelPKfPffi)
        /*0008*/ 	.word	0x0000000a


	//----- nvinfo : EIATTR_FRAME_SIZE
	.align		4
.L_1:
        /*000c*/ 	.byte	0x04, 0x11
        /*000e*/ 	.short	(.L_3 - .L_2)
	.align		4
.L_2:
        /*0010*/ 	.word	index@(_Z11scaleKernelPKfPffi)
        /*0014*/ 	.word	0x00000000


	//----- nvinfo : EIATTR_MIN_STACK_SIZE
	.align		4
.L_3:
        /*0018*/ 	.byte	0x04, 0x12
        /*001a*/ 	.short	(.L_5 - .L_4)
	.align		4
.L_4:
        /*001c*/ 	.word	index@(_Z11scaleKernelPKfPffi)
        /*0020*/ 	.word	0x00000000
.L_5:


//--------------------- .nv.compat                --------------------------
	.section	.nv.compat,"",@"SHT_CUDA_COMPAT_INFO"
	.align	4
        /*0000*/ 	.byte	0x02, 0x09, 0x00, 0x00, 0x02, 0x02, 0x01, 0x00, 0x02, 0x05, 0x05, 0x00, 0x03, 0x07, 0x01, 0x01
        /*0010*/ 	.byte	0x02, 0x03, 0x00, 0x00, 0x02, 0x06, 0x01, 0x00, 0x04, 0x0b, 0x08, 0x00, 0x09, 0x00, 0x00, 0x00
        /*0020*/ 	.byte	0x00, 0x00, 0x00, 0x00


//--------------------- .nv.info._Z11scaleKernelPKfPffi --------------------------
	.section	.nv.info._Z11scaleKernelPKfPffi,"",@"SHT_CUDA_INFO"
	.sectionflags	@""
	.align	4


	//----- nvinfo : EIATTR_CUDA_API_VERSION
	.align		4
        /*0000*/ 	.byte	0x04, 0x37
        /*0002*/ 	.short	(.L_7 - .L_6)
.L_6:
        /*0004*/ 	.word	0x00000082


	//----- nvinfo : EIATTR_KPARAM_INFO
	.align		4
.L_7:
        /*0008*/ 	.byte	0x04, 0x17
        /*000a*/ 	.short	(.L_9 - .L_8)
.L_8:
        /*000c*/ 	.word	0x00000000
        /*0010*/ 	.short	0x0003
        /*0012*/ 	.short	0x0014
        /*0014*/ 	.byte	0x00, 0xf0, 0x11, 0x00


	//----- nvinfo : EIATTR_KPARAM_INFO
	.align		4
.L_9:
        /*0018*/ 	.byte	0x04, 0x17
        /*001a*/ 	.short	(.L_11 - .L_10)
.L_10:
        /*001c*/ 	.word	0x00000000
        /*0020*/ 	.short	0x0002
        /*0022*/ 	.short	0x0010
        /*0024*/ 	.byte	0x00, 0xf0, 0x11, 0x00


	//----- nvinfo : EIATTR_KPARAM_INFO
	.align		4
.L_11:
        /*0028*/ 	.byte	0x04, 0x17
        /*002a*/ 	.short	(.L_13 - .L_12)
.L_12:
        /*002c*/ 	.word	0x00000000
        /*0030*/ 	.short	0x0001
        /*0032*/ 	.short	0x0008
        /*0034*/ 	.byte	0x00, 0xf5, 0x21, 0x00


	//----- nvinfo : EIATTR_KPARAM_INFO
	.align		4
.L_13:
        /*0038*/ 	.byte	0x04, 0x17
        /*003a*/ 	.short	(.L_15 - .L_14)
.L_14:
        /*003c*/ 	.word	0x00000000
        /*0040*/ 	.short	0x0000
        /*0042*/ 	.short	0x0000
        /*0044*/ 	.byte	0x00, 0xf5, 0x21, 0x00


	//----- nvinfo : EIATTR_SPARSE_MMA_MASK
	.align		4
.L_15:
        /*0048*/ 	.byte	0x03, 0x50
        /*004a*/ 	.short	0x0000


	//----- nvinfo : EIATTR_MAXREG_COUNT
	.align		4
        /*004c*/ 	.byte	0x03, 0x1b
        /*004e*/ 	.short	0x00ff


	//----- nvinfo : EIATTR_MERCURY_ISA_VERSION
	.align		4
        /*0050*/ 	.byte	0x03, 0x5f
        /*0052*/ 	.short	0x0101


	//----- nvinfo : EIATTR_VRC_CTA_INIT_COUNT
	.align		4
        /*0054*/ 	.byte	0x02, 0x4a
	.zero		1
	.zero		1


	//----- nvinfo : EIATTR_EXIT_INSTR_OFFSETS
	.align		4
        /*0058*/ 	.byte	0x04, 0x1c
        /*005a*/ 	.short	(.L_17 - .L_16)


	//   ....[0]....
.L_16:
        /*005c*/ 	.word	0x00000070


	//   ....[1]....
        /*0060*/ 	.word	0x00000110


	//----- nvinfo : EIATTR_CBANK_PARAM_SIZE
	.align		4
.L_17:
        /*0064*/ 	.byte	0x03, 0x19
        /*0066*/ 	.short	0x0018


	//----- nvinfo : EIATTR_PARAM_CBANK
	.align		4
        /*0068*/ 	.byte	0x04, 0x0a
        /*006a*/ 	.short	(.L_19 - .L_18)
	.align		4
.L_18:
        /*006c*/ 	.word	index@(.nv.constant0._Z11scaleKernelPKfPffi)
        /*0070*/ 	.short	0x0380
        /*0072*/ 	.short	0x0018


	//----- nvinfo : EIATTR_SW_WAR
	.align		4
.L_19:
        /*0074*/ 	.byte	0x04, 0x36
        /*0076*/ 	.short	(.L_21 - .L_20)
.L_20:
        /*0078*/ 	.word	0x00000008
.L_21:


//--------------------- .nv.callgraph             --------------------------
	.section	.nv.callgraph,"",@"SHT_CUDA_CALLGRAPH"
	.align	4
	.sectionentsize	8
	.align		4
        /*0000*/ 	.word	0x00000000
	.align		4
        /*0004*/ 	.word	0xffffffff
	.align		4
        /*0008*/ 	.word	0x00000000
	.align		4
        /*000c*/ 	.word	0xfffffffe
	.align		4
        /*0010*/ 	.word	0x00000000
	.align		4
        /*0014*/ 	.word	0xfffffffd
	.align		4
        /*0018*/ 	.word	0x00000000
	.align		4
        /*001c*/ 	.word	0xfffffffc


//--------------------- .text._Z11scaleKernelPKfPffi --------------------------
	.section	.text._Z11scaleKernelPKfPffi,"ax",@progbits
	.align	128
        .global         _Z11scaleKernelPKfPffi
        .type           _Z11scaleKernelPKfPffi,@function
        .size           _Z11scaleKernelPKfPffi,(.L_x_1 - _Z11scaleKernelPKfPffi)
        .other          _Z11scaleKernelPKfPffi,@"STO_CUDA_ENTRY STV_DEFAULT"
_Z11scaleKernelPKfPffi:
.text._Z11scaleKernelPKfPffi:
[----:B------:R-:W-:Y:S01]  /*0000*/  LDC R1, c[0x0][0x37c] ;  /* 0x0000df00ff017b82 */ /* 0x000fe20000000800 */
[----:B------:R-:W0:Y:S07]  /*0010*/  S2R R0, SR_TID.X ;  /* 0x0000000000007919 */ /* 0x000e2e0000002100 */
[----:B------:R-:W0:Y:S01]  /*0020*/  S2UR UR4, SR_CTAID.X ;  /* 0x00000000000479c3 */ /* 0x000e220000002500 */
[----:B------:R-:W1:Y:S07]  /*0030*/  LDCU UR5, c[0x0][0x394] ;  /* 0x00007280ff0577ac */ /* 0x000e6e0008000800 */
[----:B------:R-:W0:Y:S02]  /*0040*/  LDC R7, c[0x0][0x360] ;  /* 0x0000d800ff077b82 */ /* 0x000e240000000800 */
[----:B0-----:R-:W-:-:S05]  /*0050*/  IMAD R7, R7, UR4, R0 ;  /* 0x0000000407077c24 */ /* 0x001fca000f8e0200 */
[----:B-1----:R-:W-:-:S13]  /*0060*/  ISETP.GE.AND P0, PT, R7, UR5, PT ;  /* 0x0000000507007c0c */ /* 0x002fda000bf06270 */
[----:B------:R-:W-:Y:S05]  /*0070*/  @P0 EXIT ;  /* 0x000000000000094d */ /* 0x000fea0003800000 */
[----:B------:R-:W0:Y:S01]  /*0080*/  LDC.64 R2, c[0x0][0x380] ;  /* 0x0000e000ff027b82 */ /* 0x000e220000000a00 */
[----:B------:R-:W1:Y:S01]  /*0090*/  LDCU.64 UR4, c[0x0][0x358] ;  /* 0x00006b00ff0477ac */ /* 0x000e620008000a00 */
[----:B------:R-:W2:Y:S06]  /*00a0*/  LDCU UR6, c[0x0][0x390] ;  /* 0x00007200ff0677ac */ /* 0x000eac0008000800 */
[----:B------:R-:W3:Y:S01]  /*00b0*/  LDC.64 R4, c[0x0][0x388] ;  /* 0x0000e200ff047b82 */ /* 0x000ee20000000a00 */
[----:B0-----:R-:W-:-:S06]  /*00c0*/  IMAD.WIDE R2, R7, 0x4, R2 ;  /* 0x0000000407027825 */ /* 0x001fcc00078e0202 */
[----:B-1----:R-:W2:Y:S01]  /*00d0*/  LDG.E R2, desc[UR4][R2.64] ;  /* 0x0000000402027981 */ /* 0x002ea2000c1e1900 */
[----:B---3--:R-:W-:-:S04]  /*00e0*/  IMAD.WIDE R4, R7, 0x4, R4 ;  /* 0x0000000407047825 */ /* 0x008fc800078e0204 */
[----:B--2---:R-:W-:-:S05]  /*00f0*/  FMUL R7, R2, UR6 ;  /* 0x0000000602077c20 */ /* 0x004fca0008400000 */
[----:B------:R-:W-:Y:S01]  /*0100*/  STG.E desc[UR4][R4.64], R7 ;  /* 0x0000000704007986 */ /* 0x000fe2000c101904 */
[----:B------:R-:W-:Y:S05]  /*0110*/  EXIT ;  /* 0x000000000000794d */ /* 0x000fea0003800000 */
.L_x_0:
[----:B------:R-:W-:-:S00]  /*0120*/  BRA `(.L_x_0) ;  /* 0xfffffffc00fc7947 */ /* 0x000fc0000383ffff */
[----:B------:R-:W-:-:S00]  /*0130*/  NOP ;  /* 0x0000000000007918 */ /* 0x000fc00000000000 */
        /* <DEDUP_REMOVED lines=12> */
.L_x_1:


//--------------------- .nv.shared.reserved.0     --------------------------
	.section	.nv.shared.reserved.0,"aw",@nobits
	.weak		__nv_reservedSMEM_offset_0_alias
	.size		__nv_reservedSMEM_offset_0_alias, 0, 64
	.other		__nv_reservedSMEM_offset_0_alias,@"STO_CUDA_RESERVED_SHARED STV_DEFAULT"
__nv_reservedSMEM_offset_0_alias:
	.zero		0
	.zero		64


//--------------------- .nv.constant0._Z11scaleKernelPKfPffi --------------------------
	.section	.nv.constant0._Z11scaleKernelPKfPffi,"a",@progbits
	.sectionflags	@""
	.align	4
.nv.constant0._Z11scaleKernelPKfPffi:
	.zero		920


//--------------------- SYMBOLS --------------------------

	.type		.nv.reservedSmem.offset0,@object
	.size		.nv.reservedSmem.offset0,0x4
